	.headerflags	@"EF_CUDA_TEXMODE_UNIFIED EF_CUDA_64BIT_ADDRESS EF_CUDA_ACCELERATORS EF_CUDA_SM90 EF_CUDA_VIRTUAL_SM(EF_CUDA_SM90)"
	.elftype	@"ET_EXEC"


//--------------------- .nv.info                  --------------------------
	.section	.nv.info,"",@"SHT_CUDA_INFO"
	.align	4


	//----- nvinfo : EIATTR_REGCOUNT
	.align		4
        /*0000*/ 	.byte	0x04, 0x2f
        /*0002*/ 	.short	(.L_1 - .L_0)
	.align		4
.L_0:
        /*0004*/ 	.word	index@(triton_poi_fused_add_clamp_13)
        /*0008*/ 	.word	0x00000008


	//----- nvinfo : EIATTR_MIN_STACK_SIZE
	.align		4
.L_1:
        /*000c*/ 	.byte	0x04, 0x12
        /*000e*/ 	.short	(.L_3 - .L_2)
	.align		4
.L_2:
        /*0010*/ 	.word	index@(triton_poi_fused_add_clamp_13)
        /*0014*/ 	.word	0x00000000


	//----- nvinfo : EIATTR_FRAME_SIZE
	.align		4
.L_3:
        /*0018*/ 	.byte	0x04, 0x11
        /*001a*/ 	.short	(.L_5 - .L_4)
	.align		4
.L_4:
        /*001c*/ 	.word	index@(triton_poi_fused_add_clamp_13)
        /*0020*/ 	.word	0x00000000


	//----- nvinfo : EIATTR_MIN_STACK_SIZE
	.align		4
.L_5:
        /*0024*/ 	.byte	0x04, 0x12
        /*0026*/ 	.short	(.L_7 - .L_6)
	.align		4
.L_6:
        /*0028*/ 	.word	index@(triton_poi_fused_add_clamp_13)
        /*002c*/ 	.word	0x00000000
.L_7:


//--------------------- .nv.info.triton_poi_fused_add_clamp_13 --------------------------
	.section	.nv.info.triton_poi_fused_add_clamp_13,"",@"SHT_CUDA_INFO"
	.sectionflags	@""
	.align	4


	//----- nvinfo : EIATTR_CUDA_API_VERSION
	.align		4
        /*0000*/ 	.byte	0x04, 0x37
        /*0002*/ 	.short	(.L_9 - .L_8)
.L_8:
        /*0004*/ 	.word	0x0000007c


	//----- nvinfo : EIATTR_KPARAM_INFO
	.align		4
.L_9:
        /*0008*/ 	.byte	0x04, 0x17
        /*000a*/ 	.short	(.L_11 - .L_10)
.L_10:
        /*000c*/ 	.word	0x00000000
        /*0010*/ 	.short	0x0001
        /*0012*/ 	.short	0x0008
        /*0014*/ 	.byte	0x00, 0xf0, 0x11, 0x00


	//----- nvinfo : EIATTR_KPARAM_INFO
	.align		4
.L_11:
        /*0018*/ 	.byte	0x04, 0x17
        /*001a*/ 	.short	(.L_13 - .L_12)
.L_12:
        /*001c*/ 	.word	0x00000000
        /*0020*/ 	.short	0x0000
        /*0022*/ 	.short	0x0000
        /*0024*/ 	.byte	0x00, 0xf4, 0x21, 0x00


	//----- nvinfo : EIATTR_SPARSE_MMA_MASK
	.align		4
.L_13:
        /*0028*/ 	.byte	0x03, 0x50
        /*002a*/ 	.short	0x0000


	//----- nvinfo : EIATTR_MAXREG_COUNT
	.align		4
        /*002c*/ 	.byte	0x03, 0x1b
        /*002e*/ 	.short	0x00ff


	//----- nvinfo : EIATTR_EXIT_INSTR_OFFSETS
	.align		4
        /*0030*/ 	.byte	0x04, 0x1c
        /*0032*/ 	.short	(.L_15 - .L_14)


	//   ....[0]....
.L_14:
        /*0034*/ 	.word	0x00000100


	//   ....[1]....
        /*0038*/ 	.word	0x00000130


	//----- nvinfo : EIATTR_REQNTID
	.align		4
.L_15:
        /*003c*/ 	.byte	0x04, 0x10
        /*003e*/ 	.short	(.L_17 - .L_16)
.L_16:
        /*0040*/ 	.word	0x00000020
        /*0044*/ 	.word	0x00000001
        /*0048*/ 	.word	0x00000001


	//----- nvinfo : EIATTR_CBANK_PARAM_SIZE
	.align		4
.L_17:
        /*004c*/ 	.byte	0x03, 0x19
        /*004e*/ 	.short	0x000c


	//----- nvinfo : EIATTR_PARAM_CBANK
	.align		4
        /*0050*/ 	.byte	0x04, 0x0a
        /*0052*/ 	.short	(.L_19 - .L_18)
	.align		4
.L_18:
        /*0054*/ 	.word	index@(.nv.constant0.triton_poi_fused_add_clamp_13)
        /*0058*/ 	.short	0x0210
        /*005a*/ 	.short	0x000c


	//----- nvinfo : EIATTR_SW_WAR
	.align		4
.L_19:
        /*005c*/ 	.byte	0x04, 0x36
        /*005e*/ 	.short	(.L_21 - .L_20)
.L_20:
        /*0060*/ 	.word	0x00000008
.L_21:


//--------------------- .nv.callgraph             --------------------------
	.section	.nv.callgraph,"",@"SHT_CUDA_CALLGRAPH"
	.align	4
	.sectionentsize	8
	.align		4
        /*0000*/ 	.word	0x00000000
	.align		4
        /*0004*/ 	.word	0xffffffff
	.align		4
        /*0008*/ 	.word	0x00000000
	.align		4
        /*000c*/ 	.word	0xfffffffe
	.align		4
        /*0010*/ 	.word	0x00000000
	.align		4
        /*0014*/ 	.word	0xfffffffd
	.align		4
        /*0018*/ 	.word	0x00000000
	.align		4
        /*001c*/ 	.word	0xfffffffc


//--------------------- .text.triton_poi_fused_add_clamp_13 --------------------------
	.section	.text.triton_poi_fused_add_clamp_13,"ax",@progbits
	.align	128
        .global         triton_poi_fused_add_clamp_13
        .type           triton_poi_fused_add_clamp_13,@function
        .size           triton_poi_fused_add_clamp_13,(.L_x_1 - triton_poi_fused_add_clamp_13)
        .other          triton_poi_fused_add_clamp_13,@"STO_CUDA_ENTRY STV_DEFAULT"
triton_poi_fused_add_clamp_13:
.text.triton_poi_fused_add_clamp_13:
[----:B------:R-:W0:Y:S02]  /*0000*/  LDC R1, c[0x0][0x28] ;  /* 0x00000a00ff017b82 */ /* 0x000e240000000800 */
[----:B------:R-:W1:Y:S01]  /*0010*/  S2R R2, SR_TID.X ;  /* 0x0000000000027919 */ /* 0x000e620000002100 */
[----:B------:R-:W2:Y:S01]  /*0020*/  LDC.64 R4, c[0x0][0x210] ;  /* 0x00008400ff047b82 */ /* 0x000ea20000000a00 */
[----:B------:R-:W3:Y:S01]  /*0030*/  S2R R3, SR_CTAID.X ;  /* 0x0000000000037919 */ /* 0x000ee20000002500 */
[C---:B-1----:R-:W-:Y:S02]  /*0040*/  LOP3.LUT R0, R2.reuse, 0x3, RZ, 0xc0, !PT ;  /* 0x0000000302007812 */ /* 0x042fe400078ec0ff */
[----:B------:R-:W-:-:S03]  /*0050*/  LOP3.LUT P0, RZ, R2, 0x1c, RZ, 0xc0, !PT ;  /* 0x0000001c02ff7812 */ /* 0x000fc6000780c0ff */
[----:B---3--:R-:W-:-:S04]  /*0060*/  IMAD R3, R3, 0x4, R0 ;  /* 0x0000000403037824 */ /* 0x008fc800078e0200 */
[C---:B--2---:R-:W-:Y:S01]  /*0070*/  IMAD.WIDE R4, R3.reuse, 0x8, R4 ;  /* 0x0000000803047825 */ /* 0x044fe200078e0204 */
[----:B------:R-:W-:Y:S02]  /*0080*/  I2FP.F32.S32 R0, R3 ;  /* 0x0000000300007245 */ /* 0x000fe40000201400 */
[----:B------:R-:W-:-:S03]  /*0090*/  ISETP.LT.AND P0, PT, R3, 0x4, !P0 ;  /* 0x000000040300780c */ /* 0x000fc60004701270 */
[----:B------:R-:W-:-:S05]  /*00a0*/  FMUL R0, R0, 0.3333333432674407959 ;  /* 0x3eaaaaab00007820 */ /* 0x000fca0000400000 */
[----:B------:R-:W-:-:S06]  /*00b0*/  FMNMX R0, RZ, R0, !PT ;  /* 0x00000000ff007209 */ /* 0x000fcc0007800000 */
[----:B------:R-:W1:Y:S02]  /*00c0*/  F2I.TRUNC.NTZ R0, R0 ;  /* 0x0000000000007305 */ /* 0x000e64000020f100 */
[----:B-1----:R-:W-:-:S05]  /*00d0*/  VIMNMX R2, RZ, R0, PT ;  /* 0x00000000ff027248 */ /* 0x002fca0003fe0100 */
[----:B------:R-:W-:-:S05]  /*00e0*/  VIADD R2, R2, 0x1 ;  /* 0x0000000102027836 */ /* 0x000fca0000000000 */
[----:B------:R-:W-:Y:S01]  /*00f0*/  SHF.R.S32.HI R3, RZ, 0x1f, R2 ;  /* 0x0000001fff037819 */ /* 0x000fe20000011402 */
[----:B------:R-:W-:Y:S06]  /*0100*/  @!P0 EXIT ;  /* 0x000000000000894d */ /* 0x000fec0003800000 */
[----:B------:R-:W-:Y:S02]  /*0110*/  ULDC.64 UR4, c[0x0][0x208] ;  /* 0x0000820000047ab9 */ /* 0x000fe40000000a00 */
[----:B------:R-:W-:Y:S01]  /*0120*/  STG.E.64 desc[UR4][R4.64], R2 ;  /* 0x0000000204007986 */ /* 0x000fe2000c101b04 */
[----:B------:R-:W-:Y:S05]  /*0130*/  EXIT ;  /* 0x000000000000794d */ /* 0x000fea0003800000 */
.L_x_0:
[----:B------:R-:W-:-:S00]  /*0140*/  BRA `(.L_x_0) ;  /* 0xfffffffc00fc7947 */ /* 0x000fc0000383ffff */
[----:B------:R-:W-:-:S00]  /*0150*/  NOP ;  /* 0x0000000000007918 */ /* 0x000fc00000000000 */
        /* <DEDUP_REMOVED lines=10> */
.L_x_1:


//--------------------- .nv.constant0.triton_poi_fused_add_clamp_13 --------------------------
	.section	.nv.constant0.triton_poi_fused_add_clamp_13,"a",@progbits
	.sectionflags	@""
	.align	4
.nv.constant0.triton_poi_fused_add_clamp_13:
	.zero		540
